//
// Generated by NVIDIA NVVM Compiler
//
// Compiler Build ID: CL-36424714
// Cuda compilation tools, release 13.0, V13.0.88
// Based on NVVM 20.0.0
//

.version 9.0
.target sm_100
.address_size 64

	// .globl	_Z14naivePrefixSumPiS_ii

.visible .entry _Z14naivePrefixSumPiS_ii(
	.param .u64 .ptr .align 1 _Z14naivePrefixSumPiS_ii_param_0,
	.param .u64 .ptr .align 1 _Z14naivePrefixSumPiS_ii_param_1,
	.param .u32 _Z14naivePrefixSumPiS_ii_param_2,
	.param .u32 _Z14naivePrefixSumPiS_ii_param_3
)
{
	.reg .pred 	%p<13>;
	.reg .b32 	%r<93>;
	.reg .b64 	%rd<18>;

	ld.param.u64 	%rd3, [_Z14naivePrefixSumPiS_ii_param_0];
	ld.param.u64 	%rd4, [_Z14naivePrefixSumPiS_ii_param_1];
	ld.param.u32 	%r35, [_Z14naivePrefixSumPiS_ii_param_2];
	ld.param.u32 	%r34, [_Z14naivePrefixSumPiS_ii_param_3];
	mov.u32 	%r36, %ctaid.x;
	mov.u32 	%r37, %ntid.x;
	mov.u32 	%r38, %tid.x;
	mad.lo.s32 	%r1, %r36, %r37, %r38;
	setp.ge.s32 	%p1, %r1, %r35;
	setp.lt.s32 	%p2, %r34, 1;
	or.pred  	%p3, %p1, %p2;
	@%p3 bra 	$L__BB0_23;
	cvta.to.global.u64 	%rd5, %rd4;
	cvta.to.global.u64 	%rd6, %rd3;
	mul.wide.s32 	%rd7, %r1, 4;
	add.s64 	%rd1, %rd5, %rd7;
	add.s64 	%rd2, %rd6, %rd7;
	add.s32 	%r40, %r34, -1;
	and.b32  	%r2, %r34, 3;
	setp.lt.u32 	%p4, %r40, 3;
	mov.b32 	%r91, 1;
	@%p4 bra 	$L__BB0_17;
	and.b32  	%r42, %r34, 2147483644;
	neg.s32 	%r84, %r42;
	mov.b32 	%r83, 3;
$L__BB0_3:
	add.s32 	%r6, %r83, -2;
	add.s32 	%r7, %r83, -3;
	mov.b32 	%r43, 1;
	shl.b32 	%r44, %r43, %r7;
	setp.lt.s32 	%p5, %r1, %r44;
	@%p5 bra 	$L__BB0_5;
	mov.b32 	%r45, -1;
	shl.b32 	%r46, %r45, %r7;
	mul.wide.s32 	%rd8, %r46, 4;
	add.s64 	%rd9, %rd1, %rd8;
	ld.global.u32 	%r47, [%rd9];
	ld.global.u32 	%r48, [%rd1];
	add.s32 	%r85, %r48, %r47;
	bra.uni 	$L__BB0_6;
$L__BB0_5:
	ld.global.u32 	%r85, [%rd1];
$L__BB0_6:
	st.global.u32 	[%rd2], %r85;
	bar.sync 	0;
	ld.global.u32 	%r49, [%rd2];
	ld.global.u32 	%r50, [%rd1];
	st.global.u32 	[%rd2], %r50;
	st.global.u32 	[%rd1], %r49;
	bar.sync 	0;
	mov.b32 	%r51, 1;
	shl.b32 	%r52, %r51, %r6;
	setp.lt.s32 	%p6, %r1, %r52;
	@%p6 bra 	$L__BB0_8;
	mov.b32 	%r53, -1;
	shl.b32 	%r54, %r53, %r6;
	mul.wide.s32 	%rd10, %r54, 4;
	add.s64 	%rd11, %rd1, %rd10;
	ld.global.u32 	%r55, [%rd11];
	ld.global.u32 	%r56, [%rd1];
	add.s32 	%r86, %r56, %r55;
	bra.uni 	$L__BB0_9;
$L__BB0_8:
	ld.global.u32 	%r86, [%rd1];
$L__BB0_9:
	st.global.u32 	[%rd2], %r86;
	bar.sync 	0;
	ld.global.u32 	%r57, [%rd2];
	ld.global.u32 	%r58, [%rd1];
	st.global.u32 	[%rd2], %r58;
	st.global.u32 	[%rd1], %r57;
	bar.sync 	0;
	add.s32 	%r14, %r6, 1;
	mov.b32 	%r59, 1;
	shl.b32 	%r60, %r59, %r14;
	setp.lt.s32 	%p7, %r1, %r60;
	@%p7 bra 	$L__BB0_11;
	mov.b32 	%r61, -1;
	shl.b32 	%r62, %r61, %r14;
	mul.wide.s32 	%rd12, %r62, 4;
	add.s64 	%rd13, %rd1, %rd12;
	ld.global.u32 	%r63, [%rd13];
	ld.global.u32 	%r64, [%rd1];
	add.s32 	%r87, %r64, %r63;
	bra.uni 	$L__BB0_12;
$L__BB0_11:
	ld.global.u32 	%r87, [%rd1];
$L__BB0_12:
	st.global.u32 	[%rd2], %r87;
	bar.sync 	0;
	ld.global.u32 	%r65, [%rd2];
	ld.global.u32 	%r66, [%rd1];
	st.global.u32 	[%rd2], %r66;
	st.global.u32 	[%rd1], %r65;
	bar.sync 	0;
	mov.b32 	%r67, 1;
	shl.b32 	%r68, %r67, %r83;
	setp.lt.s32 	%p8, %r1, %r68;
	@%p8 bra 	$L__BB0_14;
	mov.b32 	%r69, -1;
	shl.b32 	%r70, %r69, %r83;
	mul.wide.s32 	%rd14, %r70, 4;
	add.s64 	%rd15, %rd1, %rd14;
	ld.global.u32 	%r71, [%rd15];
	ld.global.u32 	%r72, [%rd1];
	add.s32 	%r88, %r72, %r71;
	bra.uni 	$L__BB0_15;
$L__BB0_14:
	ld.global.u32 	%r88, [%rd1];
$L__BB0_15:
	st.global.u32 	[%rd2], %r88;
	bar.sync 	0;
	ld.global.u32 	%r73, [%rd2];
	ld.global.u32 	%r74, [%rd1];
	st.global.u32 	[%rd2], %r74;
	st.global.u32 	[%rd1], %r73;
	bar.sync 	0;
	add.s32 	%r84, %r84, 4;
	add.s32 	%r83, %r83, 4;
	setp.ne.s32 	%p9, %r84, 0;
	@%p9 bra 	$L__BB0_3;
	add.s32 	%r91, %r83, -2;
$L__BB0_17:
	setp.eq.s32 	%p10, %r2, 0;
	@%p10 bra 	$L__BB0_23;
	neg.s32 	%r90, %r2;
$L__BB0_19:
	.pragma "nounroll";
	add.s32 	%r28, %r91, -1;
	mov.b32 	%r75, 1;
	shl.b32 	%r76, %r75, %r28;
	setp.lt.s32 	%p11, %r1, %r76;
	@%p11 bra 	$L__BB0_21;
	mov.b32 	%r77, -1;
	shl.b32 	%r78, %r77, %r28;
	mul.wide.s32 	%rd16, %r78, 4;
	add.s64 	%rd17, %rd1, %rd16;
	ld.global.u32 	%r79, [%rd17];
	ld.global.u32 	%r80, [%rd1];
	add.s32 	%r92, %r80, %r79;
	bra.uni 	$L__BB0_22;
$L__BB0_21:
	ld.global.u32 	%r92, [%rd1];
$L__BB0_22:
	st.global.u32 	[%rd2], %r92;
	bar.sync 	0;
	ld.global.u32 	%r81, [%rd2];
	ld.global.u32 	%r82, [%rd1];
	st.global.u32 	[%rd2], %r82;
	st.global.u32 	[%rd1], %r81;
	bar.sync 	0;
	add.s32 	%r91, %r91, 1;
	add.s32 	%r90, %r90, 1;
	setp.ne.s32 	%p12, %r90, 0;
	@%p12 bra 	$L__BB0_19;
$L__BB0_23:
	ret;

}
	// .globl	_Z7upSweepPiii
.visible .entry _Z7upSweepPiii(
	.param .u64 .ptr .align 1 _Z7upSweepPiii_param_0,
	.param .u32 _Z7upSweepPiii_param_1,
	.param .u32 _Z7upSweepPiii_param_2
)
{
	.reg .pred 	%p<5>;
	.reg .b32 	%r<21>;
	.reg .b64 	%rd<7>;

	ld.param.u64 	%rd2, [_Z7upSweepPiii_param_0];
	ld.param.u32 	%r5, [_Z7upSweepPiii_param_1];
	ld.param.u32 	%r6, [_Z7upSweepPiii_param_2];
	mov.u32 	%r7, %ctaid.x;
	mov.u32 	%r8, %ntid.x;
	mov.u32 	%r9, %tid.x;
	mad.lo.s32 	%r1, %r7, %r8, %r9;
	setp.ge.s32 	%p1, %r1, %r5;
	setp.gt.s32 	%p2, %r6, 0;
	or.pred  	%p3, %p1, %p2;
	@%p3 bra 	$L__BB1_5;
	cvta.to.global.u64 	%rd3, %rd2;
	add.s32 	%r2, %r1, 1;
	mul.wide.s32 	%rd4, %r1, 4;
	add.s64 	%rd1, %rd3, %rd4;
	mov.b32 	%r20, 0;
$L__BB1_2:
	mov.b32 	%r11, 2;
	shl.b32 	%r12, %r11, %r20;
	add.s32 	%r13, %r12, -1;
	and.b32  	%r14, %r13, %r2;
	setp.eq.s32 	%p4, %r14, 0;
	@%p4 bra 	$L__BB1_4;
	mov.b32 	%r15, -1;
	shl.b32 	%r16, %r15, %r20;
	mul.wide.s32 	%rd5, %r16, 4;
	add.s64 	%rd6, %rd1, %rd5;
	ld.global.u32 	%r17, [%rd6];
	ld.global.u32 	%r18, [%rd1];
	add.s32 	%r19, %r18, %r17;
	st.global.u32 	[%rd1], %r19;
$L__BB1_4:
	bar.sync 	0;
	add.s32 	%r20, %r20, 1;
	bra.uni 	$L__BB1_2;
$L__BB1_5:
	ret;

}
	// .globl	_Z9downSweepPiii
.visible .entry _Z9downSweepPiii(
	.param .u64 .ptr .align 1 _Z9downSweepPiii_param_0,
	.param .u32 _Z9downSweepPiii_param_1,
	.param .u32 _Z9downSweepPiii_param_2
)
{
	.reg .pred 	%p<13>;
	.reg .b32 	%r<72>;
	.reg .b64 	%rd<15>;

	ld.param.u64 	%rd2, [_Z9downSweepPiii_param_0];
	ld.param.u32 	%r15, [_Z9downSweepPiii_param_1];
	ld.param.u32 	%r14, [_Z9downSweepPiii_param_2];
	mov.u32 	%r16, %ctaid.x;
	mov.u32 	%r17, %ntid.x;
	mov.u32 	%r18, %tid.x;
	mad.lo.s32 	%r1, %r16, %r17, %r18;
	setp.ge.s32 	%p1, %r1, %r15;
	setp.lt.s32 	%p2, %r14, 0;
	or.pred  	%p3, %p1, %p2;
	@%p3 bra 	$L__BB2_17;
	cvta.to.global.u64 	%rd3, %rd2;
	add.s32 	%r2, %r1, 1;
	mul.wide.s32 	%rd4, %r1, 4;
	add.s64 	%rd1, %rd3, %rd4;
	and.b32  	%r19, %r14, 3;
	setp.eq.s32 	%p4, %r19, 3;
	mov.u32 	%r70, %r14;
	@%p4 bra 	$L__BB2_6;
	add.s32 	%r20, %r14, 1;
	and.b32  	%r21, %r20, 3;
	neg.s32 	%r68, %r21;
	mov.u32 	%r70, %r14;
$L__BB2_3:
	.pragma "nounroll";
	mov.b32 	%r22, 2;
	shl.b32 	%r23, %r22, %r70;
	add.s32 	%r24, %r23, -1;
	and.b32  	%r25, %r24, %r2;
	setp.eq.s32 	%p5, %r25, 0;
	@%p5 bra 	$L__BB2_5;
	ld.global.u32 	%r26, [%rd1];
	mov.b32 	%r27, -1;
	shl.b32 	%r28, %r27, %r70;
	mul.wide.s32 	%rd5, %r28, 4;
	add.s64 	%rd6, %rd1, %rd5;
	ld.global.u32 	%r29, [%rd6];
	add.s32 	%r30, %r29, %r26;
	st.global.u32 	[%rd1], %r30;
	st.global.u32 	[%rd6], %r26;
$L__BB2_5:
	bar.sync 	0;
	add.s32 	%r70, %r70, -1;
	add.s32 	%r68, %r68, 1;
	setp.ne.s32 	%p6, %r68, 0;
	@%p6 bra 	$L__BB2_3;
$L__BB2_6:
	setp.lt.u32 	%p7, %r14, 3;
	@%p7 bra 	$L__BB2_17;
	add.s32 	%r71, %r70, 4;
$L__BB2_8:
	add.s32 	%r11, %r71, -4;
	mov.b32 	%r31, 2;
	shl.b32 	%r32, %r31, %r11;
	add.s32 	%r33, %r32, -1;
	and.b32  	%r34, %r33, %r2;
	setp.eq.s32 	%p8, %r34, 0;
	@%p8 bra 	$L__BB2_10;
	ld.global.u32 	%r35, [%rd1];
	mov.b32 	%r36, -1;
	shl.b32 	%r37, %r36, %r11;
	mul.wide.s32 	%rd7, %r37, 4;
	add.s64 	%rd8, %rd1, %rd7;
	ld.global.u32 	%r38, [%rd8];
	add.s32 	%r39, %r38, %r35;
	st.global.u32 	[%rd1], %r39;
	st.global.u32 	[%rd8], %r35;
$L__BB2_10:
	bar.sync 	0;
	mov.b32 	%r40, -1;
	shl.b32 	%r41, %r40, %r11;
	not.b32 	%r42, %r41;
	and.b32  	%r43, %r2, %r42;
	setp.eq.s32 	%p9, %r43, 0;
	@%p9 bra 	$L__BB2_12;
	add.s32 	%r44, %r71, -5;
	ld.global.u32 	%r45, [%rd1];
	mov.b32 	%r46, -1;
	shl.b32 	%r47, %r46, %r44;
	mul.wide.s32 	%rd9, %r47, 4;
	add.s64 	%rd10, %rd1, %rd9;
	ld.global.u32 	%r48, [%rd10];
	add.s32 	%r49, %r48, %r45;
	st.global.u32 	[%rd1], %r49;
	st.global.u32 	[%rd10], %r45;
$L__BB2_12:
	bar.sync 	0;
	add.s32 	%r12, %r71, -6;
	mov.b32 	%r50, 2;
	shl.b32 	%r51, %r50, %r12;
	add.s32 	%r52, %r51, -1;
	and.b32  	%r53, %r52, %r2;
	setp.eq.s32 	%p10, %r53, 0;
	@%p10 bra 	$L__BB2_14;
	ld.global.u32 	%r54, [%rd1];
	mov.b32 	%r55, -1;
	shl.b32 	%r56, %r55, %r12;
	mul.wide.s32 	%rd11, %r56, 4;
	add.s64 	%rd12, %rd1, %rd11;
	ld.global.u32 	%r57, [%rd12];
	add.s32 	%r58, %r57, %r54;
	st.global.u32 	[%rd1], %r58;
	st.global.u32 	[%rd12], %r54;
$L__BB2_14:
	bar.sync 	0;
	add.s32 	%r13, %r71, -7;
	mov.b32 	%r59, 2;
	shl.b32 	%r60, %r59, %r13;
	add.s32 	%r61, %r60, -1;
	and.b32  	%r62, %r61, %r2;
	setp.eq.s32 	%p11, %r62, 0;
	@%p11 bra 	$L__BB2_16;
	ld.global.u32 	%r63, [%rd1];
	mov.b32 	%r64, -1;
	shl.b32 	%r65, %r64, %r13;
	mul.wide.s32 	%rd13, %r65, 4;
	add.s64 	%rd14, %rd1, %rd13;
	ld.global.u32 	%r66, [%rd14];
	add.s32 	%r67, %r66, %r63;
	st.global.u32 	[%rd1], %r67;
	st.global.u32 	[%rd14], %r63;
$L__BB2_16:
	bar.sync 	0;
	setp.gt.s32 	%p12, %r11, 3;
	mov.u32 	%r71, %r11;
	@%p12 bra 	$L__BB2_8;
$L__BB2_17:
	ret;

}


// ===== COMPILED SASS (sm_100) =====

	.target	sm_100

	.elftype	@"ET_EXEC"


//--------------------- .note.nv.tkinfo           --------------------------
	.section	.note.nv.tkinfo,"",@"SHT_NOTE"
	.sectionflags	@"SHF_NOTE_NV_TKINFO"
	.tkinfo
        /*0018*/ 	.word	0x00000002
        /*0030*/ 	.string	""
        /*0030*/ 	.string	"ptxas"
        /*0030*/ 	.string	"Cuda compilation tools, release 13.0, V13.0.88"
        /*0030*/ 	.string	"Build cuda_13.0.r13.0/compiler.36424714_0"
        /*0030*/ 	.string	"-arch sm_100 -m 64 "



//--------------------- .note.nv.cuinfo           --------------------------
	.section	.note.nv.cuinfo,"",@"SHT_NOTE"
	.sectionflags	@"SHF_NOTE_NV_CUINFO"
        /*0018*/ 	.short	0x0002
        /*001a*/ 	.short	0x0064
        /*001c*/ 	.short	0x0082
	.zero		2


//--------------------- .nv.info                  --------------------------
	.section	.nv.info,"",@"SHT_CUDA_INFO"
	.align	4


	//----- nvinfo : EIATTR_REGCOUNT
	.align		4
        /*0000*/ 	.byte	0x04, 0x2f
        /*0002*/ 	.short	(.L_1 - .L_0)
	.align		4
.L_0:
        /*0004*/ 	.word	index@(_Z14naivePrefixSumPiS_ii)
        /*0008*/ 	.word	0x00000016


	//----- nvinfo : EIATTR_FRAME_SIZE
	.align		4
.L_1:
        /*000c*/ 	.byte	0x04, 0x11
        /*000e*/ 	.short	(.L_3 - .L_2)
	.align		4
.L_2:
        /*0010*/ 	.word	index@(_Z14naivePrefixSumPiS_ii)
        /*0014*/ 	.word	0x00000000


	//----- nvinfo : EIATTR_REGCOUNT
	.align		4
.L_3:
        /*0018*/ 	.byte	0x04, 0x2f
        /*001a*/ 	.short	(.L_5 - .L_4)
	.align		4
.L_4:
        /*001c*/ 	.word	index@(_Z7upSweepPiii)
        /*0020*/ 	.word	0x0000000a


	//----- nvinfo : EIATTR_FRAME_SIZE
	.align		4
.L_5:
        /*0024*/ 	.byte	0x04, 0x11
        /*0026*/ 	.short	(.L_7 - .L_6)
	.align		4
.L_6:
        /*0028*/ 	.word	index@(_Z7upSweepPiii)
        /*002c*/ 	.word	0x00000000


	//----- nvinfo : EIATTR_REGCOUNT
	.align		4
.L_7:
        /*0030*/ 	.byte	0x04, 0x2f
        /*0032*/ 	.short	(.L_9 - .L_8)
	.align		4
.L_8:
        /*0034*/ 	.word	index@(_Z9downSweepPiii)
        /*0038*/ 	.word	0x00000018


	//----- nvinfo : EIATTR_FRAME_SIZE
	.align		4
.L_9:
        /*003c*/ 	.byte	0x04, 0x11
        /*003e*/ 	.short	(.L_11 - .L_10)
	.align		4
.L_10:
        /*0040*/ 	.word	index@(_Z9downSweepPiii)
        /*0044*/ 	.word	0x00000000


	//----- nvinfo : EIATTR_MIN_STACK_SIZE
	.align		4
.L_11:
        /*0048*/ 	.byte	0x04, 0x12
        /*004a*/ 	.short	(.L_13 - .L_12)
	.align		4
.L_12:
        /*004c*/ 	.word	index@(_Z9downSweepPiii)
        /*0050*/ 	.word	0x00000000


	//----- nvinfo : EIATTR_MIN_STACK_SIZE
	.align		4
.L_13:
        /*0054*/ 	.byte	0x04, 0x12
        /*0056*/ 	.short	(.L_15 - .L_14)
	.align		4
.L_14:
        /*0058*/ 	.word	index@(_Z7upSweepPiii)
        /*005c*/ 	.word	0x00000000


	//----- nvinfo : EIATTR_MIN_STACK_SIZE
	.align		4
.L_15:
        /*0060*/ 	.byte	0x04, 0x12
        /*0062*/ 	.short	(.L_17 - .L_16)
	.align		4
.L_16:
        /*0064*/ 	.word	index@(_Z14naivePrefixSumPiS_ii)
        /*0068*/ 	.word	0x00000000
.L_17:


//--------------------- .nv.compat                --------------------------
	.section	.nv.compat,"",@"SHT_CUDA_COMPAT_INFO"
	.align	4
        /*0000*/ 	.byte	0x02, 0x09, 0x00, 0x00, 0x02, 0x02, 0x01, 0x00, 0x02, 0x05, 0x05, 0x00, 0x03, 0x07, 0x01, 0x01
        /*0010*/ 	.byte	0x02, 0x03, 0x00, 0x00, 0x02, 0x06, 0x01, 0x00, 0x04, 0x0b, 0x08, 0x00, 0x09, 0x00, 0x00, 0x00
        /*0020*/ 	.byte	0x00, 0x00, 0x00, 0x00


//--------------------- .nv.info._Z9downSweepPiii --------------------------
	.section	.nv.info._Z9downSweepPiii,"",@"SHT_CUDA_INFO"
	.sectionflags	@""
	.align	4


	//----- nvinfo : EIATTR_CUDA_API_VERSION
	.align		4
        /*0000*/ 	.byte	0x04, 0x37
        /*0002*/ 	.short	(.L_19 - .L_18)
.L_18:
        /*0004*/ 	.word	0x00000082


	//----- nvinfo : EIATTR_KPARAM_INFO
	.align		4
.L_19:
        /*0008*/ 	.byte	0x04, 0x17
        /*000a*/ 	.short	(.L_21 - .L_20)
.L_20:
        /*000c*/ 	.word	0x00000000
        /*0010*/ 	.short	0x0002
        /*0012*/ 	.short	0x000c
        /*0014*/ 	.byte	0x00, 0xf0, 0x11, 0x00


	//----- nvinfo : EIATTR_KPARAM_INFO
	.align		4
.L_21:
        /*0018*/ 	.byte	0x04, 0x17
        /*001a*/ 	.short	(.L_23 - .L_22)
.L_22:
        /*001c*/ 	.word	0x00000000
        /*0020*/ 	.short	0x0001
        /*0022*/ 	.short	0x0008
        /*0024*/ 	.byte	0x00, 0xf0, 0x11, 0x00


	//----- nvinfo : EIATTR_KPARAM_INFO
	.align		4
.L_23:
        /*0028*/ 	.byte	0x04, 0x17
        /*002a*/ 	.short	(.L_25 - .L_24)
.L_24:
        /*002c*/ 	.word	0x00000000
        /*0030*/ 	.short	0x0000
        /*0032*/ 	.short	0x0000
        /*0034*/ 	.byte	0x00, 0xf5, 0x21, 0x00


	//----- nvinfo : EIATTR_SPARSE_MMA_MASK
	.align		4
.L_25:
        /*0038*/ 	.byte	0x03, 0x50
        /*003a*/ 	.short	0x0000


	//----- nvinfo : EIATTR_MAXREG_COUNT
	.align		4
        /*003c*/ 	.byte	0x03, 0x1b
        /*003e*/ 	.short	0x00ff


	//----- nvinfo : EIATTR_NUM_BARRIERS
	.align		4
        /*0040*/ 	.byte	0x02, 0x4c
        /*0042*/ 	.byte	0x01
	.zero		1


	//----- nvinfo : EIATTR_MERCURY_ISA_VERSION
	.align		4
        /*0044*/ 	.byte	0x03, 0x5f
        /*0046*/ 	.short	0x0101


	//----- nvinfo : EIATTR_VRC_CTA_INIT_COUNT
	.align		4
        /*0048*/ 	.byte	0x02, 0x4a
	.zero		1
	.zero		1


	//----- nvinfo : EIATTR_EXIT_INSTR_OFFSETS
	.align		4
        /*004c*/ 	.byte	0x04, 0x1c
        /*004e*/ 	.short	(.L_27 - .L_26)


	//   ....[0]....
.L_26:
        /*0050*/ 	.word	0x00000080


	//   ....[1]....
        /*0054*/ 	.word	0x00000290


	//   ....[2]....
        /*0058*/ 	.word	0x00000620


	//----- nvinfo : EIATTR_CRS_STACK_SIZE
	.align		4
.L_27:
        /*005c*/ 	.byte	0x04, 0x1e
        /*005e*/ 	.short	(.L_29 - .L_28)
.L_28:
        /*0060*/ 	.word	0x00000000


	//----- nvinfo : EIATTR_CBANK_PARAM_SIZE
	.align		4
.L_29:
        /*0064*/ 	.byte	0x03, 0x19
        /*0066*/ 	.short	0x0010


	//----- nvinfo : EIATTR_PARAM_CBANK
	.align		4
        /*0068*/ 	.byte	0x04, 0x0a
        /*006a*/ 	.short	(.L_31 - .L_30)
	.align		4
.L_30:
        /*006c*/ 	.word	index@(.nv.constant0._Z9downSweepPiii)
        /*0070*/ 	.short	0x0380
        /*0072*/ 	.short	0x0010


	//----- nvinfo : EIATTR_SW_WAR
	.align		4
.L_31:
        /*0074*/ 	.byte	0x04, 0x36
        /*0076*/ 	.short	(.L_33 - .L_32)
.L_32:
        /*0078*/ 	.word	0x00000008
.L_33:


//--------------------- .nv.info._Z7upSweepPiii   --------------------------
	.section	.nv.info._Z7upSweepPiii,"",@"SHT_CUDA_INFO"
	.sectionflags	@""
	.align	4


	//----- nvinfo : EIATTR_CUDA_API_VERSION
	.align		4
        /*0000*/ 	.byte	0x04, 0x37
        /*0002*/ 	.short	(.L_35 - .L_34)
.L_34:
        /*0004*/ 	.word	0x00000082


	//----- nvinfo : EIATTR_KPARAM_INFO
	.align		4
.L_35:
        /*0008*/ 	.byte	0x04, 0x17
        /*000a*/ 	.short	(.L_37 - .L_36)
.L_36:
        /*000c*/ 	.word	0x00000000
        /*0010*/ 	.short	0x0002
        /*0012*/ 	.short	0x000c
        /*0014*/ 	.byte	0x00, 0xf0, 0x11, 0x00


	//----- nvinfo : EIATTR_KPARAM_INFO
	.align		4
.L_37:
        /*0018*/ 	.byte	0x04, 0x17
        /*001a*/ 	.short	(.L_39 - .L_38)
.L_38:
        /*001c*/ 	.word	0x00000000
        /*0020*/ 	.short	0x0001
        /*0022*/ 	.short	0x0008
        /*0024*/ 	.byte	0x00, 0xf0, 0x11, 0x00


	//----- nvinfo : EIATTR_KPARAM_INFO
	.align		4
.L_39:
        /*0028*/ 	.byte	0x04, 0x17
        /*002a*/ 	.short	(.L_41 - .L_40)
.L_40:
        /*002c*/ 	.word	0x00000000
        /*0030*/ 	.short	0x0000
        /*0032*/ 	.short	0x0000
        /*0034*/ 	.byte	0x00, 0xf5, 0x21, 0x00


	//----- nvinfo : EIATTR_SPARSE_MMA_MASK
	.align		4
.L_41:
        /*0038*/ 	.byte	0x03, 0x50
        /*003a*/ 	.short	0x0000


	//----- nvinfo : EIATTR_MAXREG_COUNT
	.align		4
        /*003c*/ 	.byte	0x03, 0x1b
        /*003e*/ 	.short	0x00ff


	//----- nvinfo : EIATTR_NUM_BARRIERS
	.align		4
        /*0040*/ 	.byte	0x02, 0x4c
        /*0042*/ 	.byte	0x01
	.zero		1


	//----- nvinfo : EIATTR_MERCURY_ISA_VERSION
	.align		4
        /*0044*/ 	.byte	0x03, 0x5f
        /*0046*/ 	.short	0x0101


	//----- nvinfo : EIATTR_VRC_CTA_INIT_COUNT
	.align		4
        /*0048*/ 	.byte	0x02, 0x4a
	.zero		1
	.zero		1


	//----- nvinfo : EIATTR_EXIT_INSTR_OFFSETS
	.align		4
        /*004c*/ 	.byte	0x04, 0x1c
        /*004e*/ 	.short	(.L_43 - .L_42)


	//   ....[0]....
.L_42:
        /*0050*/ 	.word	0x00000080


	//----- nvinfo : EIATTR_CRS_STACK_SIZE
	.align		4
.L_43:
        /*0054*/ 	.byte	0x04, 0x1e
        /*0056*/ 	.short	(.L_45 - .L_44)
.L_44:
        /*0058*/ 	.word	0x00000000


	//----- nvinfo : EIATTR_CBANK_PARAM_SIZE
	.align		4
.L_45:
        /*005c*/ 	.byte	0x03, 0x19
        /*005e*/ 	.short	0x0010


	//----- nvinfo : EIATTR_PARAM_CBANK
	.align		4
        /*0060*/ 	.byte	0x04, 0x0a
        /*0062*/ 	.short	(.L_47 - .L_46)
	.align		4
.L_46:
        /*0064*/ 	.word	index@(.nv.constant0._Z7upSweepPiii)
        /*0068*/ 	.short	0x0380
        /*006a*/ 	.short	0x0010


	//----- nvinfo : EIATTR_SW_WAR
	.align		4
.L_47:
        /*006c*/ 	.byte	0x04, 0x36
        /*006e*/ 	.short	(.L_49 - .L_48)
.L_48:
        /*0070*/ 	.word	0x00000008
.L_49:


//--------------------- .nv.info._Z14naivePrefixSumPiS_ii --------------------------
	.section	.nv.info._Z14naivePrefixSumPiS_ii,"",@"SHT_CUDA_INFO"
	.sectionflags	@""
	.align	4


	//----- nvinfo : EIATTR_CUDA_API_VERSION
	.align		4
        /*0000*/ 	.byte	0x04, 0x37
        /*0002*/ 	.short	(.L_51 - .L_50)
.L_50:
        /*0004*/ 	.word	0x00000082


	//----- nvinfo : EIATTR_KPARAM_INFO
	.align		4
.L_51:
        /*0008*/ 	.byte	0x04, 0x17
        /*000a*/ 	.short	(.L_53 - .L_52)
.L_52:
        /*000c*/ 	.word	0x00000000
        /*0010*/ 	.short	0x0003
        /*0012*/ 	.short	0x0014
        /*0014*/ 	.byte	0x00, 0xf0, 0x11, 0x00


	//----- nvinfo : EIATTR_KPARAM_INFO
	.align		4
.L_53:
        /*0018*/ 	.byte	0x04, 0x17
        /*001a*/ 	.short	(.L_55 - .L_54)
.L_54:
        /*001c*/ 	.word	0x00000000
        /*0020*/ 	.short	0x0002
        /*0022*/ 	.short	0x0010
        /*0024*/ 	.byte	0x00, 0xf0, 0x11, 0x00


	//----- nvinfo : EIATTR_KPARAM_INFO
	.align		4
.L_55:
        /*0028*/ 	.byte	0x04, 0x17
        /*002a*/ 	.short	(.L_57 - .L_56)
.L_56:
        /*002c*/ 	.word	0x00000000
        /*0030*/ 	.short	0x0001
        /*0032*/ 	.short	0x0008
        /*0034*/ 	.byte	0x00, 0xf5, 0x21, 0x00


	//----- nvinfo : EIATTR_KPARAM_INFO
	.align		4
.L_57:
        /*0038*/ 	.byte	0x04, 0x17
        /*003a*/ 	.short	(.L_59 - .L_58)
.L_58:
        /*003c*/ 	.word	0x00000000
        /*0040*/ 	.short	0x0000
        /*0042*/ 	.short	0x0000
        /*0044*/ 	.byte	0x00, 0xf5, 0x21, 0x00


	//----- nvinfo : EIATTR_SPARSE_MMA_MASK
	.align		4
.L_59:
        /*0048*/ 	.byte	0x03, 0x50
        /*004a*/ 	.short	0x0000


	//----- nvinfo : EIATTR_MAXREG_COUNT
	.align		4
        /*004c*/ 	.byte	0x03, 0x1b
        /*004e*/ 	.short	0x00ff


	//----- nvinfo : EIATTR_NUM_BARRIERS
	.align		4
        /*0050*/ 	.byte	0x02, 0x4c
        /*0052*/ 	.byte	0x01
	.zero		1


	//----- nvinfo : EIATTR_MERCURY_ISA_VERSION
	.align		4
        /*0054*/ 	.byte	0x03, 0x5f
        /*0056*/ 	.short	0x0101


	//----- nvinfo : EIATTR_VRC_CTA_INIT_COUNT
	.align		4
        /*0058*/ 	.byte	0x02, 0x4a
	.zero		1
	.zero		1


	//----- nvinfo : EIATTR_EXIT_INSTR_OFFSETS
	.align		4
        /*005c*/ 	.byte	0x04, 0x1c
        /*005e*/ 	.short	(.L_61 - .L_60)


	//   ....[0]....
.L_60:
        /*0060*/ 	.word	0x00000080


	//   ....[1]....
        /*0064*/ 	.word	0x000005f0


	//   ....[2]....
        /*0068*/ 	.word	0x00000760


	//----- nvinfo : EIATTR_CBANK_PARAM_SIZE
	.align		4
.L_61:
        /*006c*/ 	.byte	0x03, 0x19
        /*006e*/ 	.short	0x0018


	//----- nvinfo : EIATTR_PARAM_CBANK
	.align		4
        /*0070*/ 	.byte	0x04, 0x0a
        /*0072*/ 	.short	(.L_63 - .L_62)
	.align		4
.L_62:
        /*0074*/ 	.word	index@(.nv.constant0._Z14naivePrefixSumPiS_ii)
        /*0078*/ 	.short	0x0380
        /*007a*/ 	.short	0x0018


	//----- nvinfo : EIATTR_SW_WAR
	.align		4
.L_63:
        /*007c*/ 	.byte	0x04, 0x36
        /*007e*/ 	.short	(.L_65 - .L_64)
.L_64:
        /*0080*/ 	.word	0x00000008
.L_65:


//--------------------- .nv.callgraph             --------------------------
	.section	.nv.callgraph,"",@"SHT_CUDA_CALLGRAPH"
	.align	4
	.sectionentsize	8
	.align		4
        /*0000*/ 	.word	0x00000000
	.align		4
        /*0004*/ 	.word	0xffffffff
	.align		4
        /*0008*/ 	.word	0x00000000
	.align		4
        /*000c*/ 	.word	0xfffffffe
	.align		4
        /*0010*/ 	.word	0x00000000
	.align		4
        /*0014*/ 	.word	0xfffffffd
	.align		4
        /*0018*/ 	.word	0x00000000
	.align		4
        /*001c*/ 	.word	0xfffffffc


//--------------------- .text._Z9downSweepPiii    --------------------------
	.section	.text._Z9downSweepPiii,"ax",@progbits
	.align	128
        .global         _Z9downSweepPiii
        .type           _Z9downSweepPiii,@function
        .size           _Z9downSweepPiii,(.L_x_14 - _Z9downSweepPiii)
        .other          _Z9downSweepPiii,@"STO_CUDA_ENTRY STV_DEFAULT"
_Z9downSweepPiii:
.text._Z9downSweepPiii:
[----:B------:R-:W-:Y:S01]  /*0000*/  LDC R1, c[0x0][0x37c] ;  /* 0x0000df00ff017b82 */ /* 0x000fe20000000800 */
[----:B------:R-:W0:Y:S07]  /*0010*/  S2R R0, SR_TID.X ;  /* 0x0000000000007919 */ /* 0x000e2e0000002100 */
[----:B------:R-:W0:Y:S01]  /*0020*/  S2UR UR4, SR_CTAID.X ;  /* 0x00000000000479c3 */ /* 0x000e220000002500 */
[----:B------:R-:W1:Y:S07]  /*0030*/  LDCU.64 UR6, c[0x0][0x388] ;  /* 0x00007100ff0677ac */ /* 0x000e6e0008000a00 */
[----:B------:R-:W0:Y:S01]  /*0040*/  LDC R5, c[0x0][0x360] ;  /* 0x0000d800ff057b82 */ /* 0x000e220000000800 */
[----:B-1----:R-:W-:Y:S01]  /*0050*/  ISETP.LE.AND P0, PT, RZ, UR7, PT ;  /* 0x00000007ff007c0c */ /* 0x002fe2000bf03270 */
[----:B0-----:R-:W-:-:S05]  /*0060*/  IMAD R5, R5, UR4, R0 ;  /* 0x0000000405057c24 */ /* 0x001fca000f8e0200 */
[----:B------:R-:W-:-:S13]  /*0070*/  ISETP.GE.OR P0, PT, R5, UR6, !P0 ;  /* 0x0000000605007c0c */ /* 0x000fda000c706670 */
[----:B------:R-:W-:Y:S05]  /*0080*/  @P0 EXIT ;  /* 0x000000000000094d */ /* 0x000fea0003800000 */
[----:B------:R-:W0:Y:S01]  /*0090*/  LDC R0, c[0x0][0x38c] ;  /* 0x0000e300ff007b82 */ /* 0x000e220000000800 */
[----:B------:R-:W1:Y:S01]  /*00a0*/  LDCU UR6, c[0x0][0x38c] ;  /* 0x00007180ff0677ac */ /* 0x000e620008000800 */
[----:B------:R-:W-:Y:S01]  /*00b0*/  ULOP3.LUT UR4, UR7, 0x3, URZ, 0xc0, !UPT ;  /* 0x0000000307047892 */ /* 0x000fe2000f8ec0ff */
[----:B------:R-:W2:Y:S05]  /*00c0*/  LDCU.64 UR8, c[0x0][0x358] ;  /* 0x00006b00ff0877ac */ /* 0x000eaa0008000a00 */
[----:B------:R-:W3:Y:S01]  /*00d0*/  LDC.64 R2, c[0x0][0x380] ;  /* 0x0000e000ff027b82 */ /* 0x000ee20000000a00 */
[----:B------:R-:W-:-:S03]  /*00e0*/  UISETP.NE.AND UP0, UPT, UR4, 0x3, UPT ;  /* 0x000000030400788c */ /* 0x000fc6000bf05270 */
[----:B-1----:R-:W-:Y:S01]  /*00f0*/  UMOV UR4, UR6 ;  /* 0x0000000600047c82 */ /* 0x002fe20008000000 */
[----:B0-----:R-:W-:Y:S01]  /*0100*/  ISETP.GE.U32.AND P1, PT, R0, 0x3, PT ;  /* 0x000000030000780c */ /* 0x001fe20003f26070 */
[C---:B------:R-:W-:Y:S02]  /*0110*/  VIADD R0, R5.reuse, 0x1 ;  /* 0x0000000105007836 */ /* 0x040fe40000000000 */
[----:B---3--:R-:W-:Y:S02]  /*0120*/  IMAD.WIDE R2, R5, 0x4, R2 ;  /* 0x0000000405027825 */ /* 0x008fe400078e0202 */
[----:B--2---:R-:W-:Y:S08]  /*0130*/  BRA.U !UP0, `(.L_x_0) ;  /* 0x0000000108547547 */ /* 0x004ff0000b800000 */
[----:B------:R-:W-:-:S04]  /*0140*/  UIADD3 UR4, UPT, UPT, UR7, 0x1, URZ ;  /* 0x0000000107047890 */ /* 0x000fc8000fffe0ff */
[----:B------:R-:W-:-:S04]  /*0150*/  ULOP3.LUT UR4, UR4, 0x3, URZ, 0xc0, !UPT ;  /* 0x0000000304047892 */ /* 0x000fc8000f8ec0ff */
[----:B------:R-:W-:-:S03]  /*0160*/  UIADD3 UR5, UPT, UPT, -UR4, URZ, URZ ;  /* 0x000000ff04057290 */ /* 0x000fc6000fffe1ff */
[----:B------:R-:W-:-:S09]  /*0170*/  UMOV UR4, UR6 ;  /* 0x0000000600047c82 */ /* 0x000fd20008000000 */
.L_x_1:
[----:B------:R-:W-:Y:S02]  /*0180*/  UMOV UR6, 0x2 ;  /* 0x0000000200067882 */ /* 0x000fe40000000000 */
[----:B------:R-:W-:-:S04]  /*0190*/  USHF.L.U32 UR6, UR6, UR4, URZ ;  /* 0x0000000406067299 */ /* 0x000fc800080006ff */
[----:B------:R-:W-:-:S06]  /*01a0*/  UIADD3 UR6, UPT, UPT, UR6, -0x1, URZ ;  /* 0xffffffff06067890 */ /* 0x000fcc000fffe0ff */
[----:B------:R-:W-:-:S13]  /*01b0*/  LOP3.LUT P0, RZ, R0, UR6, RZ, 0xc0, !PT ;  /* 0x0000000600ff7c12 */ /* 0x000fda000f80c0ff */
[----:B0-----:R-:W-:Y:S01]  /*01c0*/  @P0 IMAD.MOV.U32 R5, RZ, RZ, -0x1 ;  /* 0xffffffffff050424 */ /* 0x001fe200078e00ff */
[----:B------:R-:W2:Y:S04]  /*01d0*/  @P0 LDG.E R7, desc[UR8][R2.64] ;  /* 0x0000000802070981 */ /* 0x000ea8000c1e1900 */
[----:B------:R-:W-:-:S05]  /*01e0*/  @P0 SHF.L.U32 R5, R5, UR4, RZ ;  /* 0x0000000405050c19 */ /* 0x000fca00080006ff */
[----:B------:R-:W-:-:S05]  /*01f0*/  @P0 IMAD.WIDE R4, R5, 0x4, R2 ;  /* 0x0000000405040825 */ /* 0x000fca00078e0202 */
[----:B------:R-:W2:Y:S01]  /*0200*/  @P0 LDG.E R6, desc[UR8][R4.64] ;  /* 0x0000000804060981 */ /* 0x000ea2000c1e1900 */
[----:B------:R-:W-:-:S04]  /*0210*/  UIADD3 UR5, UPT, UPT, UR5, 0x1, URZ ;  /* 0x0000000105057890 */ /* 0x000fc8000fffe0ff */
[----:B------:R-:W-:Y:S02]  /*0220*/  UISETP.NE.AND UP0, UPT, UR5, URZ, UPT ;  /* 0x000000ff0500728c */ /* 0x000fe4000bf05270 */
[----:B------:R-:W-:Y:S01]  /*0230*/  UIADD3 UR4, UPT, UPT, UR4, -0x1, URZ ;  /* 0xffffffff04047890 */ /* 0x000fe2000fffe0ff */
[----:B--2---:R-:W-:-:S05]  /*0240*/  @P0 IMAD.IADD R9, R7, 0x1, R6 ;  /* 0x0000000107090824 */ /* 0x004fca00078e0206 */
[----:B------:R0:W-:Y:S04]  /*0250*/  @P0 STG.E desc[UR8][R2.64], R9 ;  /* 0x0000000902000986 */ /* 0x0001e8000c101908 */
[----:B------:R0:W-:Y:S01]  /*0260*/  @P0 STG.E desc[UR8][R4.64], R7 ;  /* 0x0000000704000986 */ /* 0x0001e2000c101908 */
[----:B------:R-:W-:Y:S06]  /*0270*/  BAR.SYNC.DEFER_BLOCKING 0x0 ;  /* 0x0000000000007b1d */ /* 0x000fec0000010000 */
[----:B------:R-:W-:Y:S05]  /*0280*/  BRA.U UP0, `(.L_x_1) ;  /* 0xfffffffd00bc7547 */ /* 0x000fea000b83ffff */
.L_x_0:
[----:B------:R-:W-:Y:S05]  /*0290*/  @!P1 EXIT ;  /* 0x000000000000994d */ /* 0x000fea0003800000 */
[----:B------:R-:W-:-:S06]  /*02a0*/  UIADD3 UR4, UPT, UPT, UR4, 0x4, URZ ;  /* 0x0000000404047890 */ /* 0x000fcc000fffe0ff */
[----:B------:R-:W-:-:S07]  /*02b0*/  MOV R10, UR4 ;  /* 0x00000004000a7c02 */ /* 0x000fce0008000f00 */
.L_x_4:
[----:B------:R-:W-:Y:S01]  /*02c0*/  VIADD R6, R10, 0xfffffffc ;  /* 0xfffffffc0a067836 */ /* 0x000fe20000000000 */
[----:B01----:R-:W-:Y:S01]  /*02d0*/  MOV R7, 0xffffffff ;  /* 0xffffffff00077802 */ /* 0x003fe20000000f00 */
[----:B------:R-:W-:-:S05]  /*02e0*/  IMAD.MOV.U32 R11, RZ, RZ, 0x2 ;  /* 0x00000002ff0b7424 */ /* 0x000fca00078e00ff */
[----:B------:R-:W-:-:S05]  /*02f0*/  SHF.L.U32 R4, R11, R6, RZ ;  /* 0x000000060b047219 */ /* 0x000fca00000006ff */
[----:B------:R-:W-:-:S05]  /*0300*/  VIADD R5, R4, 0xffffffff ;  /* 0xffffffff04057836 */ /* 0x000fca0000000000 */
[----:B------:R-:W-:Y:S02]  /*0310*/  LOP3.LUT P1, RZ, R5, R0, RZ, 0xc0, !PT ;  /* 0x0000000005ff7212 */ /* 0x000fe4000782c0ff */
[----:B------:R-:W-:-:S11]  /*0320*/  SHF.L.U32 R5, R7, R6, RZ ;  /* 0x0000000607057219 */ /* 0x000fd600000006ff */
[----:B------:R-:W-:Y:S01]  /*0330*/  @P1 IMAD.WIDE R12, R5, 0x4, R2 ;  /* 0x00000004050c1825 */ /* 0x000fe200078e0202 */
[----:B------:R-:W2:Y:S04]  /*0340*/  @P1 LDG.E R15, desc[UR8][R2.64] ;  /* 0x00000008020f1981 */ /* 0x000ea8000c1e1900 */
[----:B------:R-:W2:Y:S01]  /*0350*/  @P1 LDG.E R4, desc[UR8][R12.64] ;  /* 0x000000080c041981 */ /* 0x000ea2000c1e1900 */
[----:B------:R-:W-:-:S13]  /*0360*/  LOP3.LUT P0, RZ, R0, R5, RZ, 0x30, !PT ;  /* 0x0000000500ff7212 */ /* 0x000fda00078030ff */
[----:B------:R-:W-:-:S05]  /*0370*/  @P0 VIADD R8, R10, 0xfffffffb ;  /* 0xfffffffb0a080836 */ /* 0x000fca0000000000 */
[----:B------:R-:W-:Y:S01]  /*0380*/  @P0 SHF.L.U32 R5, R7, R8, RZ ;  /* 0x0000000807050219 */ /* 0x000fe200000006ff */
[----:B--2---:R-:W-:-:S04]  /*0390*/  @P1 IMAD.IADD R9, R15, 0x1, R4 ;  /* 0x000000010f091824 */ /* 0x004fc800078e0204 */
[----:B------:R-:W-:Y:S01]  /*03a0*/  @P0 IMAD.WIDE R4, R5, 0x4, R2 ;  /* 0x0000000405040825 */ /* 0x000fe200078e0202 */
[----:B------:R0:W-:Y:S04]  /*03b0*/  @P1 STG.E desc[UR8][R2.64], R9 ;  /* 0x0000000902001986 */ /* 0x0001e8000c101908 */
[----:B------:R1:W-:Y:S01]  /*03c0*/  @P1 STG.E desc[UR8][R12.64], R15 ;  /* 0x0000000f0c001986 */ /* 0x0003e2000c101908 */
[----:B------:R-:W-:Y:S06]  /*03d0*/  BAR.SYNC.DEFER_BLOCKING 0x0 ;  /* 0x0000000000007b1d */ /* 0x000fec0000010000 */
[----:B------:R-:W2:Y:S04]  /*03e0*/  @P0 LDG.E R17, desc[UR8][R2.64] ;  /* 0x0000000802110981 */ /* 0x000ea8000c1e1900 */
[----:B------:R-:W2:Y:S01]  /*03f0*/  @P0 LDG.E R8, desc[UR8][R4.64] ;  /* 0x0000000804080981 */ /* 0x000ea2000c1e1900 */
[----:B------:R-:W-:-:S04]  /*0400*/  IADD3 R16, PT, PT, R10, -0x6, RZ ;  /* 0xfffffffa0a107810 */ /* 0x000fc80007ffe0ff */
[----:B------:R-:W-:-:S05]  /*0410*/  SHF.L.U32 R14, R11, R16, RZ ;  /* 0x000000100b0e7219 */ /* 0x000fca00000006ff */
[----:B------:R-:W-:-:S05]  /*0420*/  VIADD R19, R14, 0xffffffff ;  /* 0xffffffff0e137836 */ /* 0x000fca0000000000 */
[----:B------:R-:W-:-:S13]  /*0430*/  LOP3.LUT P1, RZ, R19, R0, RZ, 0xc0, !PT ;  /* 0x0000000013ff7212 */ /* 0x000fda000782c0ff */
[----:B------:R-:W-:Y:S01]  /*0440*/  @P1 SHF.L.U32 R21, R7, R16, RZ ;  /* 0x0000001007151219 */ /* 0x000fe200000006ff */
[----:B--2---:R-:W-:-:S04]  /*0450*/  @P0 IMAD.IADD R19, R17, 0x1, R8 ;  /* 0x0000000111130824 */ /* 0x004fc800078e0208 */
[----:B0-----:R-:W-:Y:S01]  /*0460*/  @P1 IMAD.WIDE R8, R21, 0x4, R2 ;  /* 0x0000000415081825 */ /* 0x001fe200078e0202 */
[----:B------:R0:W-:Y:S04]  /*0470*/  @P0 STG.E desc[UR8][R2.64], R19 ;  /* 0x0000001302000986 */ /* 0x0001e8000c101908 */
[----:B------:R0:W-:Y:S01]  /*0480*/  @P0 STG.E desc[UR8][R4.64], R17 ;  /* 0x0000001104000986 */ /* 0x0001e2000c101908 */
[----:B------:R-:W-:Y:S06]  /*0490*/  BAR.SYNC.DEFER_BLOCKING 0x0 ;  /* 0x0000000000007b1d */ /* 0x000fec0000010000 */
[----:B-1----:R-:W2:Y:S04]  /*04a0*/  @P1 LDG.E R13, desc[UR8][R2.64] ;  /* 0x00000008020d1981 */ /* 0x002ea8000c1e1900 */
[----:B------:R-:W2:Y:S01]  /*04b0*/  @P1 LDG.E R12, desc[UR8][R8.64] ;  /* 0x00000008080c1981 */ /* 0x000ea2000c1e1900 */
[----:B------:R-:W-:Y:S01]  /*04c0*/  IADD3 R10, PT, PT, R10, -0x7, RZ ;  /* 0xfffffff90a0a7810 */ /* 0x000fe20007ffe0ff */
[----:B------:R-:W-:Y:S03]  /*04d0*/  BSSY.RECONVERGENT B0, `(.L_x_2) ;  /* 0x0000010000007945 */ /* 0x000fe60003800200 */
[----:B------:R-:W-:-:S05]  /*04e0*/  SHF.L.U32 R11, R11, R10, RZ ;  /* 0x0000000a0b0b7219 */ /* 0x000fca00000006ff */
[----:B------:R-:W-:-:S05]  /*04f0*/  VIADD R11, R11, 0xffffffff ;  /* 0xffffffff0b0b7836 */ /* 0x000fca0000000000 */
[----:B------:R-:W-:Y:S01]  /*0500*/  LOP3.LUT P0, RZ, R11, R0, RZ, 0xc0, !PT ;  /* 0x000000000bff7212 */ /* 0x000fe2000780c0ff */
[----:B--2---:R-:W-:-:S05]  /*0510*/  @P1 IMAD.IADD R11, R13, 0x1, R12 ;  /* 0x000000010d0b1824 */ /* 0x004fca00078e020c */
[----:B------:R0:W-:Y:S04]  /*0520*/  @P1 STG.E desc[UR8][R2.64], R11 ;  /* 0x0000000b02001986 */ /* 0x0001e8000c101908 */
[----:B------:R0:W-:Y:S01]  /*0530*/  @P1 STG.E desc[UR8][R8.64], R13 ;  /* 0x0000000d08001986 */ /* 0x0001e2000c101908 */
[----:B------:R-:W-:Y:S06]  /*0540*/  BAR.SYNC.DEFER_BLOCKING 0x0 ;  /* 0x0000000000007b1d */ /* 0x000fec0000010000 */
[----:B------:R-:W-:Y:S05]  /*0550*/  @!P0 BRA `(.L_x_3) ;  /* 0x00000000001c8947 */ /* 0x000fea0003800000 */
[----:B0-----:R-:W-:Y:S02]  /*0560*/  SHF.L.U32 R5, R7, R10, RZ ;  /* 0x0000000a07057219 */ /* 0x001fe400000006ff */
[----:B------:R-:W2:Y:S03]  /*0570*/  LDG.E R7, desc[UR8][R2.64] ;  /* 0x0000000802077981 */ /* 0x000ea6000c1e1900 */
[----:B------:R-:W-:-:S05]  /*0580*/  IMAD.WIDE R4, R5, 0x4, R2 ;  /* 0x0000000405047825 */ /* 0x000fca00078e0202 */
[----:B------:R-:W2:Y:S02]  /*0590*/  LDG.E R8, desc[UR8][R4.64] ;  /* 0x0000000804087981 */ /* 0x000ea4000c1e1900 */
[----:B--2---:R-:W-:-:S05]  /*05a0*/  IADD3 R9, PT, PT, R7, R8, RZ ;  /* 0x0000000807097210 */ /* 0x004fca0007ffe0ff */
[----:B------:R1:W-:Y:S04]  /*05b0*/  STG.E desc[UR8][R2.64], R9 ;  /* 0x0000000902007986 */ /* 0x0003e8000c101908 */
[----:B------:R1:W-:Y:S02]  /*05c0*/  STG.E desc[UR8][R4.64], R7 ;  /* 0x0000000704007986 */ /* 0x0003e4000c101908 */
.L_x_3:
[----:B------:R-:W-:Y:S05]  /*05d0*/  BSYNC.RECONVERGENT B0 ;  /* 0x0000000000007941 */ /* 0x000fea0003800200 */
.L_x_2:
[----:B------:R-:W-:Y:S01]  /*05e0*/  BAR.SYNC.DEFER_BLOCKING 0x0 ;  /* 0x0000000000007b1d */ /* 0x000fe20000010000 */
[----:B------:R-:W-:Y:S01]  /*05f0*/  ISETP.GT.AND P0, PT, R6, 0x3, PT ;  /* 0x000000030600780c */ /* 0x000fe20003f04270 */
[----:B------:R-:W-:-:S12]  /*0600*/  IMAD.MOV.U32 R10, RZ, RZ, R6 ;  /* 0x000000ffff0a7224 */ /* 0x000fd800078e0006 */
[----:B------:R-:W-:Y:S05]  /*0610*/  @P0 BRA `(.L_x_4) ;  /* 0xfffffffc00280947 */ /* 0x000fea000383ffff */
[----:B------:R-:W-:Y:S05]  /*0620*/  EXIT ;  /* 0x000000000000794d */ /* 0x000fea0003800000 */
.L_x_5:
[----:B------:R-:W-:-:S00]  /*0630*/  BRA `(.L_x_5) ;  /* 0xfffffffc00fc7947 */ /* 0x000fc0000383ffff */
[----:B------:R-:W-:-:S00]  /*0640*/  NOP ;  /* 0x0000000000007918 */ /* 0x000fc00000000000 */
        /* <DEDUP_REMOVED lines=11> */
.L_x_14:


//--------------------- .text._Z7upSweepPiii      --------------------------
	.section	.text._Z7upSweepPiii,"ax",@progbits
	.align	128
        .global         _Z7upSweepPiii
        .type           _Z7upSweepPiii,@function
        .size           _Z7upSweepPiii,(.L_x_15 - _Z7upSweepPiii)
        .other          _Z7upSweepPiii,@"STO_CUDA_ENTRY STV_DEFAULT"
_Z7upSweepPiii:
.text._Z7upSweepPiii:
[----:B------:R-:W-:Y:S01]  /*0000*/  LDC R1, c[0x0][0x37c] ;  /* 0x0000df00ff017b82 */ /* 0x000fe20000000800 */
[----:B------:R-:W0:Y:S07]  /*0010*/  S2R R0, SR_TID.X ;  /* 0x0000000000007919 */ /* 0x000e2e0000002100 */
[----:B------:R-:W0:Y:S01]  /*0020*/  S2UR UR4, SR_CTAID.X ;  /* 0x00000000000479c3 */ /* 0x000e220000002500 */
[----:B------:R-:W1:Y:S07]  /*0030*/  LDCU.64 UR6, c[0x0][0x388] ;  /* 0x00007100ff0677ac */ /* 0x000e6e0008000a00 */
[----:B------:R-:W0:Y:S01]  /*0040*/  LDC R5, c[0x0][0x360] ;  /* 0x0000d800ff057b82 */ /* 0x000e220000000800 */
[----:B-1----:R-:W-:Y:S01]  /*0050*/  ISETP.LT.AND P0, PT, RZ, UR7, PT ;  /* 0x00000007ff007c0c */ /* 0x002fe2000bf01270 */
[----:B0-----:R-:W-:-:S05]  /*0060*/  IMAD R5, R5, UR4, R0 ;  /* 0x0000000405057c24 */ /* 0x001fca000f8e0200 */
[----:B------:R-:W-:-:S13]  /*0070*/  ISETP.GE.OR P0, PT, R5, UR6, P0 ;  /* 0x0000000605007c0c */ /* 0x000fda0008706670 */
[----:B------:R-:W-:Y:S05]  /*0080*/  @P0 EXIT ;  /* 0x000000000000094d */ /* 0x000fea0003800000 */
[----:B------:R-:W0:Y:S01]  /*0090*/  LDC.64 R2, c[0x0][0x380] ;  /* 0x0000e000ff027b82 */ /* 0x000e220000000a00 */
[C---:B------:R-:W-:Y:S01]  /*00a0*/  VIADD R0, R5.reuse, 0x1 ;  /* 0x0000000105007836 */ /* 0x040fe20000000000 */
[----:B------:R-:W1:Y:S01]  /*00b0*/  LDCU.64 UR6, c[0x0][0x358] ;  /* 0x00006b00ff0677ac */ /* 0x000e620008000a00 */
[----:B------:R-:W-:Y:S01]  /*00c0*/  UMOV UR4, URZ ;  /* 0x000000ff00047c82 */ /* 0x000fe20008000000 */
[----:B01----:R-:W-:-:S07]  /*00d0*/  IMAD.WIDE R2, R5, 0x4, R2 ;  /* 0x0000000405027825 */ /* 0x003fce00078e0202 */
.L_x_8:
[----:B------:R-:W-:Y:S01]  /*00e0*/  UMOV UR5, 0x2 ;  /* 0x0000000200057882 */ /* 0x000fe20000000000 */
[----:B------:R-:W-:Y:S01]  /*00f0*/  BSSY.RECONVERGENT B0, `(.L_x_6) ;  /* 0x000000c000007945 */ /* 0x000fe20003800200 */
[----:B------:R-:W-:-:S04]  /*0100*/  USHF.L.U32 UR5, UR5, UR4, URZ ;  /* 0x0000000405057299 */ /* 0x000fc800080006ff */
[----:B------:R-:W-:-:S06]  /*0110*/  UIADD3 UR5, UPT, UPT, UR5, -0x1, URZ ;  /* 0xffffffff05057890 */ /* 0x000fcc000fffe0ff */
[----:B------:R-:W-:-:S13]  /*0120*/  LOP3.LUT P0, RZ, R0, UR5, RZ, 0xc0, !PT ;  /* 0x0000000500ff7c12 */ /* 0x000fda000f80c0ff */
[----:B0-----:R-:W-:Y:S05]  /*0130*/  @!P0 BRA `(.L_x_7) ;  /* 0x00000000001c8947 */ /* 0x001fea0003800000 */
[----:B------:R-:W-:Y:S01]  /*0140*/  MOV R5, 0xffffffff ;  /* 0xffffffff00057802 */ /* 0x000fe20000000f00 */
[----:B------:R-:W2:Y:S03]  /*0150*/  LDG.E R7, desc[UR6][R2.64] ;  /* 0x0000000602077981 */ /* 0x000ea6000c1e1900 */
[----:B------:R-:W-:-:S05]  /*0160*/  SHF.L.U32 R5, R5, UR4, RZ ;  /* 0x0000000405057c19 */ /* 0x000fca00080006ff */
[----:B------:R-:W-:-:S06]  /*0170*/  IMAD.WIDE R4, R5, 0x4, R2 ;  /* 0x0000000405047825 */ /* 0x000fcc00078e0202 */
[----:B------:R-:W2:Y:S02]  /*0180*/  LDG.E R4, desc[UR6][R4.64] ;  /* 0x0000000604047981 */ /* 0x000ea4000c1e1900 */
[----:B--2---:R-:W-:-:S05]  /*0190*/  IMAD.IADD R7, R4, 0x1, R7 ;  /* 0x0000000104077824 */ /* 0x004fca00078e0207 */
[----:B------:R0:W-:Y:S02]  /*01a0*/  STG.E desc[UR6][R2.64], R7 ;  /* 0x0000000702007986 */ /* 0x0001e4000c101906 */
.L_x_7:
[----:B------:R-:W-:Y:S05]  /*01b0*/  BSYNC.RECONVERGENT B0 ;  /* 0x0000000000007941 */ /* 0x000fea0003800200 */
.L_x_6:
[----:B------:R-:W-:Y:S01]  /*01c0*/  BAR.SYNC.DEFER_BLOCKING 0x0 ;  /* 0x0000000000007b1d */ /* 0x000fe20000010000 */
[----:B------:R-:W-:-:S05]  /*01d0*/  UIADD3 UR4, UPT, UPT, UR4, 0x1, URZ ;  /* 0x0000000104047890 */ /* 0x000fca000fffe0ff */
[----:B------:R-:W-:Y:S07]  /*01e0*/  BRA `(.L_x_8) ;  /* 0xfffffffc00bc7947 */ /* 0x000fee000383ffff */
.L_x_9:
        /* <DEDUP_REMOVED lines=9> */
.L_x_15:


//--------------------- .text._Z14naivePrefixSumPiS_ii --------------------------
	.section	.text._Z14naivePrefixSumPiS_ii,"ax",@progbits
	.align	128
        .global         _Z14naivePrefixSumPiS_ii
        .type           _Z14naivePrefixSumPiS_ii,@function
        .size           _Z14naivePrefixSumPiS_ii,(.L_x_16 - _Z14naivePrefixSumPiS_ii)
        .other          _Z14naivePrefixSumPiS_ii,@"STO_CUDA_ENTRY STV_DEFAULT"
_Z14naivePrefixSumPiS_ii:
.text._Z14naivePrefixSumPiS_ii:
[----:B------:R-:W-:Y:S01]  /*0000*/  LDC R1, c[0x0][0x37c] ;  /* 0x0000df00ff017b82 */ /* 0x000fe20000000800 */
[----:B------:R-:W0:Y:S07]  /*0010*/  S2R R0, SR_TID.X ;  /* 0x0000000000007919 */ /* 0x000e2e0000002100 */
[----:B------:R-:W0:Y:S08]  /*0020*/  S2UR UR4, SR_CTAID.X ;  /* 0x00000000000479c3 */ /* 0x000e300000002500 */
[----:B------:R-:W0:Y:S08]  /*0030*/  LDC R7, c[0x0][0x360] ;  /* 0x0000d800ff077b82 */ /* 0x000e300000000800 */
[----:B------:R-:W1:Y:S01]  /*0040*/  LDC.64 R8, c[0x0][0x390] ;  /* 0x0000e400ff087b82 */ /* 0x000e620000000a00 */
[----:B0-----:R-:W-:Y:S01]  /*0050*/  IMAD R7, R7, UR4, R0 ;  /* 0x0000000407077c24 */ /* 0x001fe2000f8e0200 */
[----:B-1----:R-:W-:-:S04]  /*0060*/  ISETP.GE.AND P0, PT, R9, 0x1, PT ;  /* 0x000000010900780c */ /* 0x002fc80003f06270 */
[----:B------:R-:W-:-:S13]  /*0070*/  ISETP.GE.OR P0, PT, R7, R8, !P0 ;  /* 0x000000080700720c */ /* 0x000fda0004706670 */
[----:B------:R-:W-:Y:S05]  /*0080*/  @P0 EXIT ;  /* 0x000000000000094d */ /* 0x000fea0003800000 */
[----:B------:R-:W0:Y:S01]  /*0090*/  LDC.64 R2, c[0x0][0x388] ;  /* 0x0000e200ff027b82 */ /* 0x000e220000000a00 */
[C---:B------:R-:W-:Y:S01]  /*00a0*/  VIADD R0, R9.reuse, 0xffffffff ;  /* 0xffffffff09007836 */ /* 0x040fe20000000000 */
[----:B------:R-:W1:Y:S04]  /*00b0*/  LDCU.64 UR8, c[0x0][0x358] ;  /* 0x00006b00ff0877ac */ /* 0x000e680008000a00 */
[----:B------:R-:W-:Y:S01]  /*00c0*/  ISETP.GE.U32.AND P0, PT, R0, 0x3, PT ;  /* 0x000000030000780c */ /* 0x000fe20003f06070 */
[----:B------:R-:W-:Y:S01]  /*00d0*/  UMOV UR4, 0x1 ;  /* 0x0000000100047882 */ /* 0x000fe20000000000 */
[----:B------:R-:W2:Y:S01]  /*00e0*/  LDC.64 R4, c[0x0][0x380] ;  /* 0x0000e000ff047b82 */ /* 0x000ea20000000a00 */
[----:B------:R-:W-:Y:S01]  /*00f0*/  LOP3.LUT R0, R9, 0x3, RZ, 0xc0, !PT ;  /* 0x0000000309007812 */ /* 0x000fe200078ec0ff */
[----:B0-----:R-:W-:-:S04]  /*0100*/  IMAD.WIDE R2, R7, 0x4, R2 ;  /* 0x0000000407027825 */ /* 0x001fc800078e0202 */
[----:B--2---:R-:W-:-:S05]  /*0110*/  IMAD.WIDE R4, R7, 0x4, R4 ;  /* 0x0000000407047825 */ /* 0x004fca00078e0204 */
[----:B-1----:R-:W-:Y:S05]  /*0120*/  @!P0 BRA `(.L_x_10) ;  /* 0x00000004002c8947 */ /* 0x002fea0003800000 */
[----:B------:R-:W-:Y:S01]  /*0130*/  LOP3.LUT R6, R9, 0x7ffffffc, RZ, 0xc0, !PT ;  /* 0x7ffffffc09067812 */ /* 0x000fe200078ec0ff */
[----:B------:R-:W-:-:S04]  /*0140*/  UMOV UR4, 0x3 ;  /* 0x0000000300047882 */ /* 0x000fc80000000000 */
[----:B------:R-:W-:-:S07]  /*0150*/  IMAD.MOV R6, RZ, RZ, -R6 ;  /* 0x000000ffff067224 */ /* 0x000fce00078e0a06 */
.L_x_11:
[----:B------:R-:W-:Y:S01]  /*0160*/  UIADD3 UR7, UPT, UPT, UR4, -0x3, URZ ;  /* 0xfffffffd04077890 */ /* 0x000fe2000fffe0ff */
[----:B-1----:R-:W2:Y:S01]  /*0170*/  LDG.E R11, desc[UR8][R2.64] ;  /* 0x00000008020b7981 */ /* 0x002ea2000c1e1900 */
[----:B------:R-:W-:Y:S02]  /*0180*/  UMOV UR5, 0x1 ;  /* 0x0000000100057882 */ /* 0x000fe40000000000 */
[----:B------:R-:W-:-:S06]  /*0190*/  USHF.L.U32 UR6, UR5, UR7, URZ ;  /* 0x0000000705067299 */ /* 0x000fcc00080006ff */
[----:B------:R-:W-:-:S13]  /*01a0*/  ISETP.GE.AND P0, PT, R7, UR6, PT ;  /* 0x0000000607007c0c */ /* 0x000fda000bf06270 */
[----:B------:R-:W-:-:S05]  /*01b0*/  @P0 IMAD.MOV.U32 R9, RZ, RZ, -0x1 ;  /* 0xffffffffff090424 */ /* 0x000fca00078e00ff */
[----:B------:R-:W-:-:S05]  /*01c0*/  @P0 SHF.L.U32 R9, R9, UR7, RZ ;  /* 0x0000000709090c19 */ /* 0x000fca00080006ff */
[----:B------:R-:W-:-:S06]  /*01d0*/  @P0 IMAD.WIDE R8, R9, 0x4, R2 ;  /* 0x0000000409080825 */ /* 0x000fcc00078e0202 */
[----:B------:R-:W2:Y:S02]  /*01e0*/  @P0 LDG.E R8, desc[UR8][R8.64] ;  /* 0x0000000808080981 */ /* 0x000ea4000c1e1900 */
[----:B--2---:R-:W-:-:S05]  /*01f0*/  @P0 IADD3 R11, PT, PT, R8, R11, RZ ;  /* 0x0000000b080b0210 */ /* 0x004fca0007ffe0ff */
[----:B------:R0:W-:Y:S01]  /*0200*/  STG.E desc[UR8][R4.64], R11 ;  /* 0x0000000b04007986 */ /* 0x0001e2000c101908 */
[----:B------:R-:W-:Y:S06]  /*0210*/  BAR.SYNC.DEFER_BLOCKING 0x0 ;  /* 0x0000000000007b1d */ /* 0x000fec0000010000 */
[----:B------:R-:W2:Y:S04]  /*0220*/  LDG.E R15, desc[UR8][R2.64] ;  /* 0x00000008020f7981 */ /* 0x000ea8000c1e1900 */
[----:B------:R-:W3:Y:S01]  /*0230*/  LDG.E R13, desc[UR8][R4.64] ;  /* 0x00000008040d7981 */ /* 0x000ee2000c1e1900 */
[----:B------:R-:W-:-:S04]  /*0240*/  UIADD3 UR7, UPT, UPT, UR4, -0x2, URZ ;  /* 0xfffffffe04077890 */ /* 0x000fc8000fffe0ff */
[----:B------:R-:W-:-:S06]  /*0250*/  USHF.L.U32 UR6, UR5, UR7, URZ ;  /* 0x0000000705067299 */ /* 0x000fcc00080006ff */
[----:B------:R-:W-:-:S13]  /*0260*/  ISETP.GE.AND P0, PT, R7, UR6, PT ;  /* 0x0000000607007c0c */ /* 0x000fda000bf06270 */
[----:B------:R-:W-:-:S05]  /*0270*/  @P0 IMAD.MOV.U32 R17, RZ, RZ, -0x1 ;  /* 0xffffffffff110424 */ /* 0x000fca00078e00ff */
[----:B------:R-:W-:-:S05]  /*0280*/  @P0 SHF.L.U32 R17, R17, UR7, RZ ;  /* 0x0000000711110c19 */ /* 0x000fca00080006ff */
[----:B------:R-:W-:Y:S01]  /*0290*/  @P0 IMAD.WIDE R8, R17, 0x4, R2 ;  /* 0x0000000411080825 */ /* 0x000fe200078e0202 */
[----:B--2---:R-:W-:Y:S04]  /*02a0*/  STG.E desc[UR8][R4.64], R15 ;  /* 0x0000000f04007986 */ /* 0x004fe8000c101908 */
[----:B---3--:R-:W-:Y:S01]  /*02b0*/  STG.E desc[UR8][R2.64], R13 ;  /* 0x0000000d02007986 */ /* 0x008fe2000c101908 */
[----:B------:R-:W-:Y:S06]  /*02c0*/  BAR.SYNC.DEFER_BLOCKING 0x0 ;  /* 0x0000000000007b1d */ /* 0x000fec0000010000 */
[----:B------:R-:W2:Y:S04]  /*02d0*/  @P0 LDG.E R8, desc[UR8][R8.64] ;  /* 0x0000000808080981 */ /* 0x000ea8000c1e1900 */
[----:B0-----:R-:W2:Y:S02]  /*02e0*/  @P0 LDG.E R11, desc[UR8][R2.64] ;  /* 0x00000008020b0981 */ /* 0x001ea4000c1e1900 */
[----:B--2---:R-:W-:-:S06]  /*02f0*/  @P0 IMAD.IADD R11, R8, 0x1, R11 ;  /* 0x00000001080b0824 */ /* 0x004fcc00078e020b */
[----:B------:R-:W2:Y:S04]  /*0300*/  @!P0 LDG.E R11, desc[UR8][R2.64] ;  /* 0x00000008020b8981 */ /* 0x000ea8000c1e1900 */
[----:B--2---:R0:W-:Y:S01]  /*0310*/  STG.E desc[UR8][R4.64], R11 ;  /* 0x0000000b04007986 */ /* 0x0041e2000c101908 */
        /* <DEDUP_REMOVED lines=14> */
[----:B--2---:R-:W-:-:S06]  /*0400*/  @P0 IADD3 R11, PT, PT, R8, R11, RZ ;  /* 0x0000000b080b0210 */ /* 0x004fcc0007ffe0ff */
[----:B------:R-:W2:Y:S04]  /*0410*/  @!P0 LDG.E R11, desc[UR8][R2.64] ;  /* 0x00000008020b8981 */ /* 0x000ea8000c1e1900 */
[----:B--2---:R0:W-:Y:S01]  /*0420*/  STG.E desc[UR8][R4.64], R11 ;  /* 0x0000000b04007986 */ /* 0x0041e2000c101908 */
[----:B------:R-:W-:Y:S06]  /*0430*/  BAR.SYNC.DEFER_BLOCKING 0x0 ;  /* 0x0000000000007b1d */ /* 0x000fec0000010000 */
[----:B------:R-:W2:Y:S04]  /*0440*/  LDG.E R15, desc[UR8][R2.64] ;  /* 0x00000008020f7981 */ /* 0x000ea8000c1e1900 */
[----:B------:R-:W3:Y:S01]  /*0450*/  LDG.E R13, desc[UR8][R4.64] ;  /* 0x00000008040d7981 */ /* 0x000ee2000c1e1900 */
[----:B------:R-:W-:-:S06]  /*0460*/  USHF.L.U32 UR5, UR5, UR4, URZ ;  /* 0x0000000405057299 */ /* 0x000fcc00080006ff */
[----:B------:R-:W-:-:S13]  /*0470*/  ISETP.GE.AND P0, PT, R7, UR5, PT ;  /* 0x0000000507007c0c */ /* 0x000fda000bf06270 */
[----:B------:R-:W-:-:S05]  /*0480*/  @P0 IMAD.MOV.U32 R10, RZ, RZ, -0x1 ;  /* 0xffffffffff0a0424 */ /* 0x000fca00078e00ff */
[----:B------:R-:W-:-:S05]  /*0490*/  @P0 SHF.L.U32 R9, R10, UR4, RZ ;  /* 0x000000040a090c19 */ /* 0x000fca00080006ff */
[----:B------:R-:W-:Y:S01]  /*04a0*/  @P0 IMAD.WIDE R8, R9, 0x4, R2 ;  /* 0x0000000409080825 */ /* 0x000fe200078e0202 */
[----:B--2---:R1:W-:Y:S04]  /*04b0*/  STG.E desc[UR8][R4.64], R15 ;  /* 0x0000000f04007986 */ /* 0x0043e8000c101908 */
[----:B---3--:R1:W-:Y:S01]  /*04c0*/  STG.E desc[UR8][R2.64], R13 ;  /* 0x0000000d02007986 */ /* 0x0083e2000c101908 */
        /* <DEDUP_REMOVED lines=9> */
[----:B------:R-:W-:-:S04]  /*0560*/  IADD3 R6, PT, PT, R6, 0x4, RZ ;  /* 0x0000000406067810 */ /* 0x000fc80007ffe0ff */
[----:B------:R-:W-:Y:S01]  /*0570*/  ISETP.NE.AND P0, PT, R6, RZ, PT ;  /* 0x000000ff0600720c */ /* 0x000fe20003f05270 */
[----:B------:R-:W-:Y:S01]  /*0580*/  UIADD3 UR4, UPT, UPT, UR4, 0x4, URZ ;  /* 0x0000000404047890 */ /* 0x000fe2000fffe0ff */
[----:B--2---:R1:W-:Y:S04]  /*0590*/  STG.E desc[UR8][R4.64], R19 ;  /* 0x0000001304007986 */ /* 0x0043e8000c101908 */
[----:B---3--:R1:W-:Y:S01]  /*05a0*/  STG.E desc[UR8][R2.64], R17 ;  /* 0x0000001102007986 */ /* 0x0083e2000c101908 */
[----:B------:R-:W-:Y:S06]  /*05b0*/  BAR.SYNC.DEFER_BLOCKING 0x0 ;  /* 0x0000000000007b1d */ /* 0x000fec0000010000 */
[----:B------:R-:W-:Y:S05]  /*05c0*/  @P0 BRA `(.L_x_11) ;  /* 0xfffffff800e40947 */ /* 0x000fea000383ffff */
[----:B------:R-:W-:-:S12]  /*05d0*/  UIADD3 UR4, UPT, UPT, UR4, -0x2, URZ ;  /* 0xfffffffe04047890 */ /* 0x000fd8000fffe0ff */
.L_x_10:
[----:B------:R-:W-:-:S13]  /*05e0*/  ISETP.NE.AND P0, PT, R0, RZ, PT ;  /* 0x000000ff0000720c */ /* 0x000fda0003f05270 */
[----:B------:R-:W-:Y:S05]  /*05f0*/  @!P0 EXIT ;  /* 0x000000000000894d */ /* 0x000fea0003800000 */
[----:B------:R-:W-:-:S07]  /*0600*/  IMAD.MOV R0, RZ, RZ, -R0 ;  /* 0x000000ffff007224 */ /* 0x000fce00078e0a00 */
.L_x_12:
[----:B------:R-:W-:Y:S01]  /*0610*/  UIADD3 UR6, UPT, UPT, UR4, -0x1, URZ ;  /* 0xffffffff04067890 */ /* 0x000fe2000fffe0ff */
[----:B01----:R-:W2:Y:S01]  /*0620*/  LDG.E R11, desc[UR8][R2.64] ;  /* 0x00000008020b7981 */ /* 0x003ea2000c1e1900 */
        /* <DEDUP_REMOVED lines=12> */
[----:B------:R-:W-:-:S05]  /*06f0*/  VIADD R0, R0, 0x1 ;  /* 0x0000000100007836 */ /* 0x000fca0000000000 */
[----:B------:R-:W-:Y:S01]  /*0700*/  ISETP.NE.AND P0, PT, R0, RZ, PT ;  /* 0x000000ff0000720c */ /* 0x000fe20003f05270 */
[----:B------:R-:W-:Y:S01]  /*0710*/  UIADD3 UR4, UPT, UPT, UR4, 0x1, URZ ;  /* 0x0000000104047890 */ /* 0x000fe2000fffe0ff */
[----:B--2---:R0:W-:Y:S04]  /*0720*/  STG.E desc[UR8][R4.64], R15 ;  /* 0x0000000f04007986 */ /* 0x0041e8000c101908 */
[----:B---3--:R0:W-:Y:S01]  /*0730*/  STG.E desc[UR8][R2.64], R13 ;  /* 0x0000000d02007986 */ /* 0x0081e2000c101908 */
[----:B------:R-:W-:Y:S06]  /*0740*/  BAR.SYNC.DEFER_BLOCKING 0x0 ;  /* 0x0000000000007b1d */ /* 0x000fec0000010000 */
[----:B------:R-:W-:Y:S05]  /*0750*/  @P0 BRA `(.L_x_12) ;  /* 0xfffffffc00ac0947 */ /* 0x000fea000383ffff */
[----:B------:R-:W-:Y:S05]  /*0760*/  EXIT ;  /* 0x000000000000794d */ /* 0x000fea0003800000 */
.L_x_13:
        /* <DEDUP_REMOVED lines=9> */
.L_x_16:


//--------------------- .nv.shared.reserved.0     --------------------------
	.section	.nv.shared.reserved.0,"aw",@nobits
	.weak		__nv_reservedSMEM_offset_0_alias
	.size		__nv_reservedSMEM_offset_0_alias, 0, 64
	.other		__nv_reservedSMEM_offset_0_alias,@"STO_CUDA_RESERVED_SHARED STV_DEFAULT"
__nv_reservedSMEM_offset_0_alias:
	.zero		0
	.zero		64


//--------------------- .nv.constant0._Z9downSweepPiii --------------------------
	.section	.nv.constant0._Z9downSweepPiii,"a",@progbits
	.sectionflags	@""
	.align	4
.nv.constant0._Z9downSweepPiii:
	.zero		912


//--------------------- .nv.constant0._Z7upSweepPiii --------------------------
	.section	.nv.constant0._Z7upSweepPiii,"a",@progbits
	.sectionflags	@""
	.align	4
.nv.constant0._Z7upSweepPiii:
	.zero		912


//--------------------- .nv.constant0._Z14naivePrefixSumPiS_ii --------------------------
	.section	.nv.constant0._Z14naivePrefixSumPiS_ii,"a",@progbits
	.sectionflags	@""
	.align	4
.nv.constant0._Z14naivePrefixSumPiS_ii:
	.zero		920


//--------------------- SYMBOLS --------------------------

	.type		.nv.reservedSmem.offset0,@object
	.size		.nv.reservedSmem.offset0,0x4
